//
// Generated by NVIDIA NVVM Compiler
//
// Compiler Build ID: CL-36424714
// Cuda compilation tools, release 13.0, V13.0.88
// Based on NVVM 20.0.0
//

.version 9.0
.target sm_100
.address_size 64

	// .globl	_Z10tanhKernelPKfPfii

.visible .entry _Z10tanhKernelPKfPfii(
	.param .u64 .ptr .align 1 _Z10tanhKernelPKfPfii_param_0,
	.param .u64 .ptr .align 1 _Z10tanhKernelPKfPfii_param_1,
	.param .u32 _Z10tanhKernelPKfPfii_param_2,
	.param .u32 _Z10tanhKernelPKfPfii_param_3
)
{
	.reg .pred 	%p<4>;
	.reg .b32 	%r<14>;
	.reg .b32 	%f<17>;
	.reg .b64 	%rd<8>;

	ld.param.u64 	%rd1, [_Z10tanhKernelPKfPfii_param_0];
	ld.param.u64 	%rd2, [_Z10tanhKernelPKfPfii_param_1];
	ld.param.u32 	%r4, [_Z10tanhKernelPKfPfii_param_2];
	ld.param.u32 	%r3, [_Z10tanhKernelPKfPfii_param_3];
	mov.u32 	%r5, %ctaid.y;
	mov.u32 	%r6, %ntid.y;
	mov.u32 	%r7, %tid.y;
	mad.lo.s32 	%r1, %r5, %r6, %r7;
	mov.u32 	%r8, %ctaid.x;
	mov.u32 	%r9, %ntid.x;
	mov.u32 	%r10, %tid.x;
	mad.lo.s32 	%r2, %r8, %r9, %r10;
	setp.ge.s32 	%p1, %r1, %r4;
	setp.ge.s32 	%p2, %r2, %r3;
	or.pred  	%p3, %p1, %p2;
	@%p3 bra 	$L__BB0_2;
	cvta.to.global.u64 	%rd3, %rd1;
	cvta.to.global.u64 	%rd4, %rd2;
	mad.lo.s32 	%r11, %r3, %r1, %r2;
	mul.wide.s32 	%rd5, %r11, 4;
	add.s64 	%rd6, %rd3, %rd5;
	ld.global.f32 	%f1, [%rd6];
	add.f32 	%f2, %f1, %f1;
	fma.rn.f32 	%f3, %f2, 0f3BBB989D, 0f3F000000;
	cvt.sat.f32.f32 	%f4, %f3;
	mov.f32 	%f5, 0f4B400001;
	mov.f32 	%f6, 0f437C0000;
	fma.rm.f32 	%f7, %f4, %f6, %f5;
	add.f32 	%f8, %f7, 0fCB40007F;
	neg.f32 	%f9, %f8;
	fma.rn.f32 	%f10, %f2, 0f3FB8AA3B, %f9;
	fma.rn.f32 	%f11, %f2, 0f32A57060, %f10;
	mov.b32 	%r12, %f7;
	shl.b32 	%r13, %r12, 23;
	mov.b32 	%f12, %r13;
	ex2.approx.ftz.f32 	%f13, %f11;
	fma.rn.f32 	%f14, %f13, %f12, 0fBF800000;
	fma.rn.f32 	%f15, %f13, %f12, 0f3F800000;
	div.rn.f32 	%f16, %f14, %f15;
	add.s64 	%rd7, %rd4, %rd5;
	st.global.f32 	[%rd7], %f16;
$L__BB0_2:
	ret;

}


// ===== COMPILED SASS (sm_100) =====

	.target	sm_100

	.elftype	@"ET_EXEC"


//--------------------- .note.nv.tkinfo           --------------------------
	.section	.note.nv.tkinfo,"",@"SHT_NOTE"
	.sectionflags	@"SHF_NOTE_NV_TKINFO"
	.tkinfo
        /*0018*/ 	.word	0x00000002
        /*0030*/ 	.string	""
        /*0030*/ 	.string	"ptxas"
        /*0030*/ 	.string	"Cuda compilation tools, release 13.0, V13.0.88"
        /*0030*/ 	.string	"Build cuda_13.0.r13.0/compiler.36424714_0"
        /*0030*/ 	.string	"-arch sm_100 -m 64 "



//--------------------- .note.nv.cuinfo           --------------------------
	.section	.note.nv.cuinfo,"",@"SHT_NOTE"
	.sectionflags	@"SHF_NOTE_NV_CUINFO"
        /*0018*/ 	.short	0x0002
        /*001a*/ 	.short	0x0064
        /*001c*/ 	.short	0x0082
	.zero		2


//--------------------- .nv.info                  --------------------------
	.section	.nv.info,"",@"SHT_CUDA_INFO"
	.align	4


	//----- nvinfo : EIATTR_REGCOUNT
	.align		4
        /*0000*/ 	.byte	0x04, 0x2f
        /*0002*/ 	.short	(.L_1 - .L_0)
	.align		4
.L_0:
        /*0004*/ 	.word	index@(_Z10tanhKernelPKfPfii)
        /*0008*/ 	.word	0x00000010


	//----- nvinfo : EIATTR_FRAME_SIZE
	.align		4
.L_1:
        /*000c*/ 	.byte	0x04, 0x11
        /*000e*/ 	.short	(.L_3 - .L_2)
	.align		4
.L_2:
        /*0010*/ 	.word	index@($__internal_0_$__cuda_sm3x_div_rn_noftz_f32_slowpath)
        /*0014*/ 	.word	0x00000000


	//----- nvinfo : EIATTR_FRAME_SIZE
	.align		4
.L_3:
        /*0018*/ 	.byte	0x04, 0x11
        /*001a*/ 	.short	(.L_5 - .L_4)
	.align		4
.L_4:
        /*001c*/ 	.word	index@(_Z10tanhKernelPKfPfii)
        /*0020*/ 	.word	0x00000000


	//----- nvinfo : EIATTR_MIN_STACK_SIZE
	.align		4
.L_5:
        /*0024*/ 	.byte	0x04, 0x12
        /*0026*/ 	.short	(.L_7 - .L_6)
	.align		4
.L_6:
        /*0028*/ 	.word	index@(_Z10tanhKernelPKfPfii)
        /*002c*/ 	.word	0x00000000
.L_7:


//--------------------- .nv.compat                --------------------------
	.section	.nv.compat,"",@"SHT_CUDA_COMPAT_INFO"
	.align	4
        /*0000*/ 	.byte	0x02, 0x09, 0x00, 0x00, 0x02, 0x02, 0x01, 0x00, 0x02, 0x05, 0x05, 0x00, 0x03, 0x07, 0x01, 0x01
        /*0010*/ 	.byte	0x02, 0x03, 0x00, 0x00, 0x02, 0x06, 0x01, 0x00, 0x04, 0x0b, 0x08, 0x00, 0x01, 0x00, 0x00, 0x00
        /*0020*/ 	.byte	0x00, 0x00, 0x00, 0x00


//--------------------- .nv.info._Z10tanhKernelPKfPfii --------------------------
	.section	.nv.info._Z10tanhKernelPKfPfii,"",@"SHT_CUDA_INFO"
	.sectionflags	@""
	.align	4


	//----- nvinfo : EIATTR_CUDA_API_VERSION
	.align		4
        /*0000*/ 	.byte	0x04, 0x37
        /*0002*/ 	.short	(.L_9 - .L_8)
.L_8:
        /*0004*/ 	.word	0x00000082


	//----- nvinfo : EIATTR_KPARAM_INFO
	.align		4
.L_9:
        /*0008*/ 	.byte	0x04, 0x17
        /*000a*/ 	.short	(.L_11 - .L_10)
.L_10:
        /*000c*/ 	.word	0x00000000
        /*0010*/ 	.short	0x0003
        /*0012*/ 	.short	0x0014
        /*0014*/ 	.byte	0x00, 0xf0, 0x11, 0x00


	//----- nvinfo : EIATTR_KPARAM_INFO
	.align		4
.L_11:
        /*0018*/ 	.byte	0x04, 0x17
        /*001a*/ 	.short	(.L_13 - .L_12)
.L_12:
        /*001c*/ 	.word	0x00000000
        /*0020*/ 	.short	0x0002
        /*0022*/ 	.short	0x0010
        /*0024*/ 	.byte	0x00, 0xf0, 0x11, 0x00


	//----- nvinfo : EIATTR_KPARAM_INFO
	.align		4
.L_13:
        /*0028*/ 	.byte	0x04, 0x17
        /*002a*/ 	.short	(.L_15 - .L_14)
.L_14:
        /*002c*/ 	.word	0x00000000
        /*0030*/ 	.short	0x0001
        /*0032*/ 	.short	0x0008
        /*0034*/ 	.byte	0x00, 0xf5, 0x21, 0x00


	//----- nvinfo : EIATTR_KPARAM_INFO
	.align		4
.L_15:
        /*0038*/ 	.byte	0x04, 0x17
        /*003a*/ 	.short	(.L_17 - .L_16)
.L_16:
        /*003c*/ 	.word	0x00000000
        /*0040*/ 	.short	0x0000
        /*0042*/ 	.short	0x0000
        /*0044*/ 	.byte	0x00, 0xf5, 0x21, 0x00


	//----- nvinfo : EIATTR_SPARSE_MMA_MASK
	.align		4
.L_17:
        /*0048*/ 	.byte	0x03, 0x50
        /*004a*/ 	.short	0x0000


	//----- nvinfo : EIATTR_MAXREG_COUNT
	.align		4
        /*004c*/ 	.byte	0x03, 0x1b
        /*004e*/ 	.short	0x00ff


	//----- nvinfo : EIATTR_MERCURY_ISA_VERSION
	.align		4
        /*0050*/ 	.byte	0x03, 0x5f
        /*0052*/ 	.short	0x0101


	//----- nvinfo : EIATTR_VRC_CTA_INIT_COUNT
	.align		4
        /*0054*/ 	.byte	0x02, 0x4a
	.zero		1
	.zero		1


	//----- nvinfo : EIATTR_EXIT_INSTR_OFFSETS
	.align		4
        /*0058*/ 	.byte	0x04, 0x1c
        /*005a*/ 	.short	(.L_19 - .L_18)


	//   ....[0]....
.L_18:
        /*005c*/ 	.word	0x000000c0


	//   ....[1]....
        /*0060*/ 	.word	0x000002e0


	//----- nvinfo : EIATTR_CRS_STACK_SIZE
	.align		4
.L_19:
        /*0064*/ 	.byte	0x04, 0x1e
        /*0066*/ 	.short	(.L_21 - .L_20)
.L_20:
        /*0068*/ 	.word	0x00000000


	//----- nvinfo : EIATTR_CBANK_PARAM_SIZE
	.align		4
.L_21:
        /*006c*/ 	.byte	0x03, 0x19
        /*006e*/ 	.short	0x0018


	//----- nvinfo : EIATTR_PARAM_CBANK
	.align		4
        /*0070*/ 	.byte	0x04, 0x0a
        /*0072*/ 	.short	(.L_23 - .L_22)
	.align		4
.L_22:
        /*0074*/ 	.word	index@(.nv.constant0._Z10tanhKernelPKfPfii)
        /*0078*/ 	.short	0x0380
        /*007a*/ 	.short	0x0018


	//----- nvinfo : EIATTR_SW_WAR
	.align		4
.L_23:
        /*007c*/ 	.byte	0x04, 0x36
        /*007e*/ 	.short	(.L_25 - .L_24)
.L_24:
        /*0080*/ 	.word	0x00000008
.L_25:


//--------------------- .nv.callgraph             --------------------------
	.section	.nv.callgraph,"",@"SHT_CUDA_CALLGRAPH"
	.align	4
	.sectionentsize	8
	.align		4
        /*0000*/ 	.word	0x00000000
	.align		4
        /*0004*/ 	.word	0xffffffff
	.align		4
        /*0008*/ 	.word	0x00000000
	.align		4
        /*000c*/ 	.word	0xfffffffe
	.align		4
        /*0010*/ 	.word	0x00000000
	.align		4
        /*0014*/ 	.word	0xfffffffd
	.align		4
        /*0018*/ 	.word	0x00000000
	.align		4
        /*001c*/ 	.word	0xfffffffc


//--------------------- .text._Z10tanhKernelPKfPfii --------------------------
	.section	.text._Z10tanhKernelPKfPfii,"ax",@progbits
	.align	128
        .global         _Z10tanhKernelPKfPfii
        .type           _Z10tanhKernelPKfPfii,@function
        .size           _Z10tanhKernelPKfPfii,(.L_x_14 - _Z10tanhKernelPKfPfii)
        .other          _Z10tanhKernelPKfPfii,@"STO_CUDA_ENTRY STV_DEFAULT"
_Z10tanhKernelPKfPfii:
.text._Z10tanhKernelPKfPfii:
[----:B------:R-:W-:Y:S01]  /*0000*/  LDC R1, c[0x0][0x37c] ;  /* 0x0000df00ff017b82 */ /* 0x000fe20000000800 */
[----:B------:R-:W0:Y:S07]  /*0010*/  S2R R0, SR_TID.X ;  /* 0x0000000000007919 */ /* 0x000e2e0000002100 */
[----:B------:R-:W1:Y:S01]  /*0020*/  LDC R2, c[0x0][0x364] ;  /* 0x0000d900ff027b82 */ /* 0x000e620000000800 */
[----:B------:R-:W2:Y:S01]  /*0030*/  LDCU.64 UR6, c[0x0][0x390] ;  /* 0x00007200ff0677ac */ /* 0x000ea20008000a00 */
[----:B------:R-:W1:Y:S06]  /*0040*/  S2R R5, SR_TID.Y ;  /* 0x0000000000057919 */ /* 0x000e6c0000002200 */
[----:B------:R-:W0:Y:S08]  /*0050*/  S2UR UR5, SR_CTAID.X ;  /* 0x00000000000579c3 */ /* 0x000e300000002500 */
[----:B------:R-:W0:Y:S08]  /*0060*/  LDC R3, c[0x0][0x360] ;  /* 0x0000d800ff037b82 */ /* 0x000e300000000800 */
[----:B------:R-:W1:Y:S01]  /*0070*/  S2UR UR4, SR_CTAID.Y ;  /* 0x00000000000479c3 */ /* 0x000e620000002600 */
[----:B0-----:R-:W-:-:S05]  /*0080*/  IMAD R3, R3, UR5, R0 ;  /* 0x0000000503037c24 */ /* 0x001fca000f8e0200 */
[----:B--2---:R-:W-:Y:S01]  /*0090*/  ISETP.GE.AND P0, PT, R3, UR7, PT ;  /* 0x0000000703007c0c */ /* 0x004fe2000bf06270 */
[----:B-1----:R-:W-:-:S05]  /*00a0*/  IMAD R2, R2, UR4, R5 ;  /* 0x0000000402027c24 */ /* 0x002fca000f8e0205 */
[----:B------:R-:W-:-:S13]  /*00b0*/  ISETP.GE.OR P0, PT, R2, UR6, P0 ;  /* 0x0000000602007c0c */ /* 0x000fda0008706670 */
[----:B------:R-:W-:Y:S05]  /*00c0*/  @P0 EXIT ;  /* 0x000000000000094d */ /* 0x000fea0003800000 */
[----:B------:R-:W0:Y:S01]  /*00d0*/  LDC.64 R4, c[0x0][0x380] ;  /* 0x0000e000ff047b82 */ /* 0x000e220000000a00 */
[----:B------:R-:W1:Y:S01]  /*00e0*/  LDCU.64 UR4, c[0x0][0x358] ;  /* 0x00006b00ff0477ac */ /* 0x000e620008000a00 */
[----:B------:R-:W-:-:S04]  /*00f0*/  IMAD R2, R2, UR7, R3 ;  /* 0x0000000702027c24 */ /* 0x000fc8000f8e0203 */
[----:B0-----:R-:W-:-:S06]  /*0100*/  IMAD.WIDE R4, R2, 0x4, R4 ;  /* 0x0000000402047825 */ /* 0x001fcc00078e0204 */
[----:B-1----:R-:W2:Y:S01]  /*0110*/  LDG.E R4, desc[UR4][R4.64] ;  /* 0x0000000404047981 */ /* 0x002ea2000c1e1900 */
[----:B------:R-:W-:Y:S01]  /*0120*/  IMAD.MOV.U32 R3, RZ, RZ, 0x3bbb989d ;  /* 0x3bbb989dff037424 */ /* 0x000fe200078e00ff */
[----:B------:R-:W-:Y:S01]  /*0130*/  BSSY.RECONVERGENT B0, `(.L_x_0) ;  /* 0x0000017000007945 */ /* 0x000fe20003800200 */
[----:B------:R-:W-:Y:S02]  /*0140*/  IMAD.MOV.U32 R6, RZ, RZ, 0x437c0000 ;  /* 0x437c0000ff067424 */ /* 0x000fe400078e00ff */
[----:B--2---:R-:W-:-:S04]  /*0150*/  FADD R0, R4, R4 ;  /* 0x0000000404007221 */ /* 0x004fc80000000000 */
[----:B------:R-:W-:-:S04]  /*0160*/  FFMA.SAT R3, R0, R3, 0.5 ;  /* 0x3f00000000037423 */ /* 0x000fc80000002003 */
[----:B------:R-:W-:-:S04]  /*0170*/  FFMA.RM R3, R3, R6, 12582913 ;  /* 0x4b40000103037423 */ /* 0x000fc80000004006 */
[----:B------:R-:W-:-:S04]  /*0180*/  FADD R7, R3, -12583039 ;  /* 0xcb40007f03077421 */ /* 0x000fc80000000000 */
[----:B------:R-:W-:-:S04]  /*0190*/  FFMA R7, R0, 1.4426950216293334961, -R7 ;  /* 0x3fb8aa3b00077823 */ /* 0x000fc80000000807 */
[----:B------:R-:W-:Y:S01]  /*01a0*/  FFMA R7, R0, 1.925963033500011079e-08, R7 ;  /* 0x32a5706000077823 */ /* 0x000fe20000000007 */
[----:B------:R-:W-:-:S05]  /*01b0*/  IMAD.SHL.U32 R0, R3, 0x800000, RZ ;  /* 0x0080000003007824 */ /* 0x000fca00078e00ff */
[----:B------:R-:W0:Y:S02]  /*01c0*/  MUFU.EX2 R7, R7 ;  /* 0x0000000700077308 */ /* 0x000e240000000800 */
[CC--:B0-----:R-:W-:Y:S01]  /*01d0*/  FFMA R3, R0.reuse, R7.reuse, 1 ;  /* 0x3f80000000037423 */ /* 0x0c1fe20000000007 */
[----:B------:R-:W-:-:S05]  /*01e0*/  FFMA R0, R0, R7, -1 ;  /* 0xbf80000000007423 */ /* 0x000fca0000000007 */
[----:B------:R-:W0:Y:S08]  /*01f0*/  MUFU.RCP R4, R3 ;  /* 0x0000000300047308 */ /* 0x000e300000001000 */
[----:B------:R-:W1:Y:S01]  /*0200*/  FCHK P0, R0, R3 ;  /* 0x0000000300007302 */ /* 0x000e620000000000 */
[----:B0-----:R-:W-:-:S04]  /*0210*/  FFMA R5, -R3, R4, 1 ;  /* 0x3f80000003057423 */ /* 0x001fc80000000104 */
[----:B------:R-:W-:-:S04]  /*0220*/  FFMA R5, R4, R5, R4 ;  /* 0x0000000504057223 */ /* 0x000fc80000000004 */
[----:B------:R-:W-:-:S04]  /*0230*/  FFMA R4, R0, R5, RZ ;  /* 0x0000000500047223 */ /* 0x000fc800000000ff */
[----:B------:R-:W-:-:S04]  /*0240*/  FFMA R6, -R3, R4, R0 ;  /* 0x0000000403067223 */ /* 0x000fc80000000100 */
[----:B------:R-:W-:Y:S01]  /*0250*/  FFMA R9, R5, R6, R4 ;  /* 0x0000000605097223 */ /* 0x000fe20000000004 */
[----:B-1----:R-:W-:Y:S06]  /*0260*/  @!P0 BRA `(.L_x_1) ;  /* 0x00000000000c8947 */ /* 0x002fec0003800000 */
[----:B------:R-:W-:-:S07]  /*0270*/  MOV R4, 0x290 ;  /* 0x0000029000047802 */ /* 0x000fce0000000f00 */
[----:B------:R-:W-:Y:S05]  /*0280*/  CALL.REL.NOINC `($__internal_0_$__cuda_sm3x_div_rn_noftz_f32_slowpath) ;  /* 0x0000000000187944 */ /* 0x000fea0003c00000 */
[----:B------:R-:W-:-:S07]  /*0290*/  IMAD.MOV.U32 R9, RZ, RZ, R0 ;  /* 0x000000ffff097224 */ /* 0x000fce00078e0000 */
.L_x_1:
[----:B------:R-:W-:Y:S05]  /*02a0*/  BSYNC.RECONVERGENT B0 ;  /* 0x0000000000007941 */ /* 0x000fea0003800200 */
.L_x_0:
[----:B------:R-:W0:Y:S02]  /*02b0*/  LDC.64 R4, c[0x0][0x388] ;  /* 0x0000e200ff047b82 */ /* 0x000e240000000a00 */
[----:B0-----:R-:W-:-:S05]  /*02c0*/  IMAD.WIDE R2, R2, 0x4, R4 ;  /* 0x0000000402027825 */ /* 0x001fca00078e0204 */
[----:B------:R-:W-:Y:S01]  /*02d0*/  STG.E desc[UR4][R2.64], R9 ;  /* 0x0000000902007986 */ /* 0x000fe2000c101904 */
[----:B------:R-:W-:Y:S05]  /*02e0*/  EXIT ;  /* 0x000000000000794d */ /* 0x000fea0003800000 */
        .weak           $__internal_0_$__cuda_sm3x_div_rn_noftz_f32_slowpath
        .type           $__internal_0_$__cuda_sm3x_div_rn_noftz_f32_slowpath,@function
        .size           $__internal_0_$__cuda_sm3x_div_rn_noftz_f32_slowpath,(.L_x_14 - $__internal_0_$__cuda_sm3x_div_rn_noftz_f32_slowpath)
$__internal_0_$__cuda_sm3x_div_rn_noftz_f32_slowpath:
[----:B------:R-:W-:Y:S01]  /*02f0*/  SHF.R.U32.HI R6, RZ, 0x17, R3 ;  /* 0x00000017ff067819 */ /* 0x000fe20000011603 */
[----:B------:R-:W-:Y:S01]  /*0300*/  BSSY.RECONVERGENT B1, `(.L_x_2) ;  /* 0x0000064000017945 */ /* 0x000fe20003800200 */
[--C-:B------:R-:W-:Y:S01]  /*0310*/  SHF.R.U32.HI R5, RZ, 0x17, R0.reuse ;  /* 0x00000017ff057819 */ /* 0x100fe20000011600 */
[----:B------:R-:W-:Y:S01]  /*0320*/  IMAD.MOV.U32 R7, RZ, RZ, R0 ;  /* 0x000000ffff077224 */ /* 0x000fe200078e0000 */
[----:B------:R-:W-:Y:S02]  /*0330*/  LOP3.LUT R6, R6, 0xff, RZ, 0xc0, !PT ;  /* 0x000000ff06067812 */ /* 0x000fe400078ec0ff */
[----:B------:R-:W-:Y:S02]  /*0340*/  LOP3.LUT R5, R5, 0xff, RZ, 0xc0, !PT ;  /* 0x000000ff05057812 */ /* 0x000fe400078ec0ff */
[----:B------:R-:W-:Y:S01]  /*0350*/  MOV R8, R3 ;  /* 0x0000000300087202 */ /* 0x000fe20000000f00 */
[----:B------:R-:W-:Y:S02]  /*0360*/  VIADD R11, R6, 0xffffffff ;  /* 0xffffffff060b7836 */ /* 0x000fe40000000000 */
[----:B------:R-:W-:-:S03]  /*0370*/  VIADD R10, R5, 0xffffffff ;  /* 0xffffffff050a7836 */ /* 0x000fc60000000000 */
[----:B------:R-:W-:-:S04]  /*0380*/  ISETP.GT.U32.AND P0, PT, R11, 0xfd, PT ;  /* 0x000000fd0b00780c */ /* 0x000fc80003f04070 */
[----:B------:R-:W-:-:S13]  /*0390*/  ISETP.GT.U32.OR P0, PT, R10, 0xfd, P0 ;  /* 0x000000fd0a00780c */ /* 0x000fda0000704470 */
[----:B------:R-:W-:Y:S01]  /*03a0*/  @!P0 IMAD.MOV.U32 R9, RZ, RZ, RZ ;  /* 0x000000ffff098224 */ /* 0x000fe200078e00ff */
[----:B------:R-:W-:Y:S06]  /*03b0*/  @!P0 BRA `(.L_x_3) ;  /* 0x00000000005c8947 */ /* 0x000fec0003800000 */
[----:B------:R-:W-:Y:S02]  /*03c0*/  FSETP.GTU.FTZ.AND P0, PT, |R0|, +INF , PT ;  /* 0x7f8000000000780b */ /* 0x000fe40003f1c200 */
[----:B------:R-:W-:-:S04]  /*03d0*/  FSETP.GTU.FTZ.AND P1, PT, |R3|, +INF , PT ;  /* 0x7f8000000300780b */ /* 0x000fc80003f3c200 */
[----:B------:R-:W-:-:S13]  /*03e0*/  PLOP3.LUT P0, PT, P0, P1, PT, 0xf8, 0x8f ;  /* 0x00000000008f781c */ /* 0x000fda0000703f70 */
[----:B------:R-:W-:Y:S05]  /*03f0*/  @P0 BRA `(.L_x_4) ;  /* 0x00000004004c0947 */ /* 0x000fea0003800000 */
[----:B------:R-:W-:-:S13]  /*0400*/  LOP3.LUT P0, RZ, R8, 0x7fffffff, R7, 0xc8, !PT ;  /* 0x7fffffff08ff7812 */ /* 0x000fda000780c807 */
[----:B------:R-:W-:Y:S05]  /*0410*/  @!P0 BRA `(.L_x_5) ;  /* 0x00000004003c8947 */ /* 0x000fea0003800000 */
[C---:B------:R-:W-:Y:S02]  /*0420*/  FSETP.NEU.FTZ.AND P2, PT, |R0|.reuse, +INF , PT ;  /* 0x7f8000000000780b */ /* 0x040fe40003f5d200 */
[----:B------:R-:W-:Y:S02]  /*0430*/  FSETP.NEU.FTZ.AND P1, PT, |R3|, +INF , PT ;  /* 0x7f8000000300780b */ /* 0x000fe40003f3d200 */
[----:B------:R-:W-:-:S11]  /*0440*/  FSETP.NEU.FTZ.AND P0, PT, |R0|, +INF , PT ;  /* 0x7f8000000000780b */ /* 0x000fd60003f1d200 */
[----:B------:R-:W-:Y:S05]  /*0450*/  @!P1 BRA !P2, `(.L_x_5) ;  /* 0x00000004002c9947 */ /* 0x000fea0005000000 */
[----:B------:R-:W-:-:S04]  /*0460*/  LOP3.LUT P2, RZ, R7, 0x7fffffff, RZ, 0xc0, !PT ;  /* 0x7fffffff07ff7812 */ /* 0x000fc8000784c0ff */
[----:B------:R-:W-:-:S13]  /*0470*/  PLOP3.LUT P1, PT, P1, P2, PT, 0x2f, 0xf2 ;  /* 0x0000000000f2781c */ /* 0x000fda0000f24577 */
[----:B------:R-:W-:Y:S05]  /*0480*/  @P1 BRA `(.L_x_6) ;  /* 0x0000000400181947 */ /* 0x000fea0003800000 */
[----:B------:R-:W-:-:S04]  /*0490*/  LOP3.LUT P1, RZ, R8, 0x7fffffff, RZ, 0xc0, !PT ;  /* 0x7fffffff08ff7812 */ /* 0x000fc8000782c0ff */
[----:B------:R-:W-:-:S13]  /*04a0*/  PLOP3.LUT P0, PT, P0, P1, PT, 0x2f, 0xf2 ;  /* 0x0000000000f2781c */ /* 0x000fda0000702577 */
[----:B------:R-:W-:Y:S05]  /*04b0*/  @P0 BRA `(.L_x_7) ;  /* 0x0000000400000947 */ /* 0x000fea0003800000 */
[----:B------:R-:W-:Y:S02]  /*04c0*/  ISETP.GE.AND P0, PT, R10, RZ, PT ;  /* 0x000000ff0a00720c */ /* 0x000fe40003f06270 */
[----:B------:R-:W-:-:S11]  /*04d0*/  ISETP.GE.AND P1, PT, R11, RZ, PT ;  /* 0x000000ff0b00720c */ /* 0x000fd60003f26270 */
[----:B------:R-:W-:Y:S02]  /*04e0*/  @P0 IMAD.MOV.U32 R9, RZ, RZ, RZ ;  /* 0x000000ffff090224 */ /* 0x000fe400078e00ff */
[----:B------:R-:W-:Y:S01]  /*04f0*/  @!P0 FFMA R7, R0, 1.84467440737095516160e+19, RZ ;  /* 0x5f80000000078823 */ /* 0x000fe200000000ff */
[----:B------:R-:W-:Y:S02]  /*0500*/  @!P0 IMAD.MOV.U32 R9, RZ, RZ, -0x40 ;  /* 0xffffffc0ff098424 */ /* 0x000fe400078e00ff */
[----:B------:R-:W-:Y:S02]  /*0510*/  @!P1 FFMA R8, R3, 1.84467440737095516160e+19, RZ ;  /* 0x5f80000003089823 */ /* 0x000fe400000000ff */
[----:B------:R-:W-:-:S07]  /*0520*/  @!P1 VIADD R9, R9, 0x40 ;  /* 0x0000004009099836 */ /* 0x000fce0000000000 */
.L_x_3:
[----:B------:R-:W-:Y:S01]  /*0530*/  LEA R3, R6, 0xc0800000, 0x17 ;  /* 0xc080000006037811 */ /* 0x000fe200078eb8ff */
[----:B------:R-:W-:Y:S01]  /*0540*/  BSSY.RECONVERGENT B2, `(.L_x_8) ;  /* 0x0000036000027945 */ /* 0x000fe20003800200 */
[----:B------:R-:W-:-:S03]  /*0550*/  IADD3 R5, PT, PT, R5, -0x7f, RZ ;  /* 0xffffff8105057810 */ /* 0x000fc60007ffe0ff */
[----:B------:R-:W-:Y:S01]  /*0560*/  IMAD.IADD R3, R8, 0x1, -R3 ;  /* 0x0000000108037824 */ /* 0x000fe200078e0a03 */
[C---:B------:R-:W-:Y:S01]  /*0570*/  IADD3 R6, PT, PT, R5.reuse, 0x7f, -R6 ;  /* 0x0000007f05067810 */ /* 0x040fe20007ffe806 */
[----:B------:R-:W-:Y:S02]  /*0580*/  IMAD R0, R5, -0x800000, R7 ;  /* 0xff80000005007824 */ /* 0x000fe400078e0207 */
[----:B------:R-:W0:Y:S01]  /*0590*/  MUFU.RCP R8, R3 ;  /* 0x0000000300087308 */ /* 0x000e220000001000 */
[----:B------:R-:W-:Y:S01]  /*05a0*/  FADD.FTZ R11, -R3, -RZ ;  /* 0x800000ff030b7221 */ /* 0x000fe20000010100 */
[----:B------:R-:W-:-:S03]  /*05b0*/  IMAD.IADD R6, R6, 0x1, R9 ;  /* 0x0000000106067824 */ /* 0x000fc600078e0209 */
[----:B0-----:R-:W-:-:S04]  /*05c0*/  FFMA R13, R8, R11, 1 ;  /* 0x3f800000080d7423 */ /* 0x001fc8000000000b */
[----:B------:R-:W-:-:S04]  /*05d0*/  FFMA R10, R8, R13, R8 ;  /* 0x0000000d080a7223 */ /* 0x000fc80000000008 */
[----:B------:R-:W-:-:S04]  /*05e0*/  FFMA R7, R0, R10, RZ ;  /* 0x0000000a00077223 */ /* 0x000fc800000000ff */
[----:B------:R-:W-:-:S04]  /*05f0*/  FFMA R8, R11, R7, R0 ;  /* 0x000000070b087223 */ /* 0x000fc80000000000 */
[----:B------:R-:W-:-:S04]  /*0600*/  FFMA R7, R10, R8, R7 ;  /* 0x000000080a077223 */ /* 0x000fc80000000007 */
[----:B------:R-:W-:-:S04]  /*0610*/  FFMA R8, R11, R7, R0 ;  /* 0x000000070b087223 */ /* 0x000fc80000000000 */
[----:B------:R-:W-:-:S05]  /*0620*/  FFMA R0, R10, R8, R7 ;  /* 0x000000080a007223 */ /* 0x000fca0000000007 */
[----:B------:R-:W-:-:S04]  /*0630*/  SHF.R.U32.HI R3, RZ, 0x17, R0 ;  /* 0x00000017ff037819 */ /* 0x000fc80000011600 */
[----:B------:R-:W-:-:S05]  /*0640*/  LOP3.LUT R3, R3, 0xff, RZ, 0xc0, !PT ;  /* 0x000000ff03037812 */ /* 0x000fca00078ec0ff */
[----:B------:R-:W-:-:S04]  /*0650*/  IMAD.IADD R9, R3, 0x1, R6 ;  /* 0x0000000103097824 */ /* 0x000fc800078e0206 */
[----:B------:R-:W-:-:S05]  /*0660*/  VIADD R3, R9, 0xffffffff ;  /* 0xffffffff09037836 */ /* 0x000fca0000000000 */
[----:B------:R-:W-:-:S13]  /*0670*/  ISETP.GE.U32.AND P0, PT, R3, 0xfe, PT ;  /* 0x000000fe0300780c */ /* 0x000fda0003f06070 */
[----:B------:R-:W-:Y:S05]  /*0680*/  @!P0 BRA `(.L_x_9) ;  /* 0x0000000000808947 */ /* 0x000fea0003800000 */
[----:B------:R-:W-:-:S13]  /*0690*/  ISETP.GT.AND P0, PT, R9, 0xfe, PT ;  /* 0x000000fe0900780c */ /* 0x000fda0003f04270 */
[----:B------:R-:W-:Y:S05]  /*06a0*/  @P0 BRA `(.L_x_10) ;  /* 0x00000000006c0947 */ /* 0x000fea0003800000 */
[----:B------:R-:W-:-:S13]  /*06b0*/  ISETP.GE.AND P0, PT, R9, 0x1, PT ;  /* 0x000000010900780c */ /* 0x000fda0003f06270 */
[----:B------:R-:W-:Y:S05]  /*06c0*/  @P0 BRA `(.L_x_11) ;  /* 0x0000000000740947 */ /* 0x000fea0003800000 */
[----:B------:R-:W-:Y:S02]  /*06d0*/  ISETP.GE.AND P0, PT, R9, -0x18, PT ;  /* 0xffffffe80900780c */ /* 0x000fe40003f06270 */
[----:B------:R-:W-:-:S11]  /*06e0*/  LOP3.LUT R0, R0, 0x80000000, RZ, 0xc0, !PT ;  /* 0x8000000000007812 */ /* 0x000fd600078ec0ff */
[----:B------:R-:W-:Y:S05]  /*06f0*/  @!P0 BRA `(.L_x_11) ;  /* 0x0000000000688947 */ /* 0x000fea0003800000 */
[CCC-:B------:R-:W-:Y:S01]  /*0700*/  FFMA.RZ R3, R10.reuse, R8.reuse, R7.reuse ;  /* 0x000000080a037223 */ /* 0x1c0fe2000000c007 */
[CCC-:B------:R-:W-:Y:S01]  /*0710*/  FFMA.RM R6, R10.reuse, R8.reuse, R7.reuse ;  /* 0x000000080a067223 */ /* 0x1c0fe20000004007 */
[C---:B------:R-:W-:Y:S02]  /*0720*/  ISETP.NE.AND P2, PT, R9.reuse, RZ, PT ;  /* 0x000000ff0900720c */ /* 0x040fe40003f45270 */
[----:B------:R-:W-:Y:S02]  /*0730*/  ISETP.NE.AND P1, PT, R9, RZ, PT ;  /* 0x000000ff0900720c */ /* 0x000fe40003f25270 */
[----:B------:R-:W-:Y:S01]  /*0740*/  LOP3.LUT R5, R3, 0x7fffff, RZ, 0xc0, !PT ;  /* 0x007fffff03057812 */ /* 0x000fe200078ec0ff */
[----:B------:R-:W-:Y:S01]  /*0750*/  FFMA.RP R3, R10, R8, R7 ;  /* 0x000000080a037223 */ /* 0x000fe20000008007 */
[C---:B------:R-:W-:Y:S01]  /*0760*/  VIADD R8, R9.reuse, 0x20 ;  /* 0x0000002009087836 */ /* 0x040fe20000000000 */
[----:B------:R-:W-:Y:S02]  /*0770*/  IADD3 R7, PT, PT, -R9, RZ, RZ ;  /* 0x000000ff09077210 */ /* 0x000fe40007ffe1ff */
[----:B------:R-:W-:-:S02]  /*0780*/  LOP3.LUT R5, R5, 0x800000, RZ, 0xfc, !PT ;  /* 0x0080000005057812 */ /* 0x000fc400078efcff */
[----:B------:R-:W-:Y:S02]  /*0790*/  FSETP.NEU.FTZ.AND P0, PT, R3, R6, PT ;  /* 0x000000060300720b */ /* 0x000fe40003f1d000 */
[----:B------:R-:W-:Y:S02]  /*07a0*/  SHF.L.U32 R8, R5, R8, RZ ;  /* 0x0000000805087219 */ /* 0x000fe400000006ff */
[----:B------:R-:W-:Y:S02]  /*07b0*/  SEL R6, R7, RZ, P2 ;  /* 0x000000ff07067207 */ /* 0x000fe40001000000 */
[----:B------:R-:W-:Y:S02]  /*07c0*/  ISETP.NE.AND P1, PT, R8, RZ, P1 ;  /* 0x000000ff0800720c */ /* 0x000fe40000f25270 */
[----:B------:R-:W-:Y:S02]  /*07d0*/  SHF.R.U32.HI R6, RZ, R6, R5 ;  /* 0x00000006ff067219 */ /* 0x000fe40000011605 */
[----:B------:R-:W-:-:S02]  /*07e0*/  PLOP3.LUT P0, PT, P0, P1, PT, 0xf8, 0x8f ;  /* 0x00000000008f781c */ /* 0x000fc40000703f70 */
[----:B------:R-:W-:Y:S02]  /*07f0*/  SHF.R.U32.HI R8, RZ, 0x1, R6 ;  /* 0x00000001ff087819 */ /* 0x000fe40000011606 */
[----:B------:R-:W-:-:S04]  /*0800*/  SEL R3, RZ, 0x1, !P0 ;  /* 0x00000001ff037807 */ /* 0x000fc80004000000 */
[----:B------:R-:W-:-:S04]  /*0810*/  LOP3.LUT R3, R3, 0x1, R8, 0xf8, !PT ;  /* 0x0000000103037812 */ /* 0x000fc800078ef808 */
[----:B------:R-:W-:-:S05]  /*0820*/  LOP3.LUT R3, R3, R6, RZ, 0xc0, !PT ;  /* 0x0000000603037212 */ /* 0x000fca00078ec0ff */
[----:B------:R-:W-:-:S05]  /*0830*/  IMAD.IADD R3, R8, 0x1, R3 ;  /* 0x0000000108037824 */ /* 0x000fca00078e0203 */
[----:B------:R-:W-:Y:S01]  /*0840*/  LOP3.LUT R0, R3, R0, RZ, 0xfc, !PT ;  /* 0x0000000003007212 */ /* 0x000fe200078efcff */
[----:B------:R-:W-:Y:S06]  /*0850*/  BRA `(.L_x_11) ;  /* 0x0000000000107947 */ /* 0x000fec0003800000 */
.L_x_10:
[----:B------:R-:W-:-:S04]  /*0860*/  LOP3.LUT R0, R0, 0x80000000, RZ, 0xc0, !PT ;  /* 0x8000000000007812 */ /* 0x000fc800078ec0ff */
[----:B------:R-:W-:Y:S01]  /*0870*/  LOP3.LUT R0, R0, 0x7f800000, RZ, 0xfc, !PT ;  /* 0x7f80000000007812 */ /* 0x000fe200078efcff */
[----:B------:R-:W-:Y:S06]  /*0880*/  BRA `(.L_x_11) ;  /* 0x0000000000047947 */ /* 0x000fec0003800000 */
.L_x_9:
[----:B------:R-:W-:-:S07]  /*0890*/  IMAD R0, R6, 0x800000, R0 ;  /* 0x0080000006007824 */ /* 0x000fce00078e0200 */
.L_x_11:
[----:B------:R-:W-:Y:S05]  /*08a0*/  BSYNC.RECONVERGENT B2 ;  /* 0x0000000000027941 */ /* 0x000fea0003800200 */
.L_x_8:
[----:B------:R-:W-:Y:S05]  /*08b0*/  BRA `(.L_x_12) ;  /* 0x0000000000207947 */ /* 0x000fea0003800000 */
.L_x_7:
[----:B------:R-:W-:-:S04]  /*08c0*/  LOP3.LUT R0, R8, 0x80000000, R7, 0x48, !PT ;  /* 0x8000000008007812 */ /* 0x000fc800078e4807 */
[----:B------:R-:W-:Y:S01]  /*08d0*/  LOP3.LUT R0, R0, 0x7f800000, RZ, 0xfc, !PT ;  /* 0x7f80000000007812 */ /* 0x000fe200078efcff */
[----:B------:R-:W-:Y:S06]  /*08e0*/  BRA `(.L_x_12) ;  /* 0x0000000000147947 */ /* 0x000fec0003800000 */
.L_x_6:
[----:B------:R-:W-:Y:S01]  /*08f0*/  LOP3.LUT R0, R8, 0x80000000, R7, 0x48, !PT ;  /* 0x8000000008007812 */ /* 0x000fe200078e4807 */
[----:B------:R-:W-:Y:S06]  /*0900*/  BRA `(.L_x_12) ;  /* 0x00000000000c7947 */ /* 0x000fec0003800000 */
.L_x_5:
[----:B------:R-:W0:Y:S01]  /*0910*/  MUFU.RSQ R0, -QNAN ;  /* 0xffc0000000007908 */ /* 0x000e220000001400 */
[----:B------:R-:W-:Y:S05]  /*0920*/  BRA `(.L_x_12) ;  /* 0x0000000000047947 */ /* 0x000fea0003800000 */
.L_x_4:
[----:B------:R-:W-:-:S07]  /*0930*/  FADD.FTZ R0, R0, R3 ;  /* 0x0000000300007221 */ /* 0x000fce0000010000 */
.L_x_12:
[----:B------:R-:W-:Y:S05]  /*0940*/  BSYNC.RECONVERGENT B1 ;  /* 0x0000000000017941 */ /* 0x000fea0003800200 */
.L_x_2:
[----:B------:R-:W-:-:S04]  /*0950*/  IMAD.MOV.U32 R5, RZ, RZ, 0x0 ;  /* 0x00000000ff057424 */ /* 0x000fc800078e00ff */
[----:B0-----:R-:W-:Y:S05]  /*0960*/  RET.REL.NODEC R4 `(_Z10tanhKernelPKfPfii) ;  /* 0xfffffff404a47950 */ /* 0x001fea0003c3ffff */
.L_x_13:
[----:B------:R-:W-:-:S00]  /*0970*/  BRA `(.L_x_13) ;  /* 0xfffffffc00fc7947 */ /* 0x000fc0000383ffff */
[----:B------:R-:W-:-:S00]  /*0980*/  NOP ;  /* 0x0000000000007918 */ /* 0x000fc00000000000 */
[----:B------:R-:W-:-:S00]  /*0990*/  NOP ;  /* 0x0000000000007918 */ /* 0x000fc00000000000 */
[----:B------:R-:W-:-:S00]  /*09a0*/  NOP ;  /* 0x0000000000007918 */ /* 0x000fc00000000000 */
[----:B------:R-:W-:-:S00]  /*09b0*/  NOP ;  /* 0x0000000000007918 */ /* 0x000fc00000000000 */
[----:B------:R-:W-:-:S00]  /*09c0*/  NOP ;  /* 0x0000000000007918 */ /* 0x000fc00000000000 */
[----:B------:R-:W-:-:S00]  /*09d0*/  NOP ;  /* 0x0000000000007918 */ /* 0x000fc00000000000 */
[----:B------:R-:W-:-:S00]  /*09e0*/  NOP ;  /* 0x0000000000007918 */ /* 0x000fc00000000000 */
[----:B------:R-:W-:-:S00]  /*09f0*/  NOP ;  /* 0x0000000000007918 */ /* 0x000fc00000000000 */
.L_x_14:


//--------------------- .nv.shared.reserved.0     --------------------------
	.section	.nv.shared.reserved.0,"aw",@nobits
	.weak		__nv_reservedSMEM_offset_0_alias
	.size		__nv_reservedSMEM_offset_0_alias, 0, 64
	.other		__nv_reservedSMEM_offset_0_alias,@"STO_CUDA_RESERVED_SHARED STV_DEFAULT"
__nv_reservedSMEM_offset_0_alias:
	.zero		0
	.zero		64


//--------------------- .nv.constant0._Z10tanhKernelPKfPfii --------------------------
	.section	.nv.constant0._Z10tanhKernelPKfPfii,"a",@progbits
	.sectionflags	@""
	.align	4
.nv.constant0._Z10tanhKernelPKfPfii:
	.zero		920


//--------------------- SYMBOLS --------------------------

	.type		.nv.reservedSmem.offset0,@object
	.size		.nv.reservedSmem.offset0,0x4
